	.headerflags	@"EF_CUDA_TEXMODE_UNIFIED EF_CUDA_64BIT_ADDRESS EF_CUDA_SM86 EF_CUDA_VIRTUAL_SM(EF_CUDA_SM86)"
	.elftype	@"ET_EXEC"


//--------------------- .nv.info                  --------------------------
	.section	.nv.info,"",@"SHT_CUDA_INFO"
	.align	4


	//----- nvinfo : EIATTR_REGCOUNT
	.align		4
        /*0000*/ 	.byte	0x04, 0x2f
        /*0002*/ 	.short	(.L_3 - .L_2)
	.align		4
.L_2:
        /*0004*/ 	.word	index@(triton_)
        /*0008*/ 	.word	0x00000012


	//----- nvinfo : EIATTR_MIN_STACK_SIZE
	.align		4
.L_3:
        /*000c*/ 	.byte	0x04, 0x12
        /*000e*/ 	.short	(.L_5 - .L_4)
	.align		4
.L_4:
        /*0010*/ 	.word	index@(triton_)
        /*0014*/ 	.word	0x00000000


	//----- nvinfo : EIATTR_FRAME_SIZE
	.align		4
.L_5:
        /*0018*/ 	.byte	0x04, 0x11
        /*001a*/ 	.short	(.L_7 - .L_6)
	.align		4
.L_6:
        /*001c*/ 	.word	index@(triton_)
        /*0020*/ 	.word	0x00000000


	//----- nvinfo : EIATTR_MIN_STACK_SIZE
	.align		4
.L_7:
        /*0024*/ 	.byte	0x04, 0x12
        /*0026*/ 	.short	(.L_9 - .L_8)
	.align		4
.L_8:
        /*0028*/ 	.word	index@(triton_)
        /*002c*/ 	.word	0x00000000
.L_9:


//--------------------- .nv.info.triton_          --------------------------
	.section	.nv.info.triton_,"",@"SHT_CUDA_INFO"
	.sectionflags	@""
	.align	4


	//----- nvinfo : EIATTR_CUDA_API_VERSION
	.align		4
        /*0000*/ 	.byte	0x04, 0x37
        /*0002*/ 	.short	(.L_11 - .L_10)
.L_10:
        /*0004*/ 	.word	0x0000007c


	//----- nvinfo : EIATTR_SW2861232_WAR
	.align		4
.L_11:
        /*0008*/ 	.byte	0x01, 0x35
	.zero		2


	//----- nvinfo : EIATTR_PARAM_CBANK
	.align		4
        /*000c*/ 	.byte	0x04, 0x0a
        /*000e*/ 	.short	(.L_13 - .L_12)
	.align		4
.L_12:
        /*0010*/ 	.word	index@(.nv.constant0.triton_)
        /*0014*/ 	.short	0x0160
        /*0016*/ 	.short	0x0034


	//----- nvinfo : EIATTR_CBANK_PARAM_SIZE
	.align		4
.L_13:
        /*0018*/ 	.byte	0x03, 0x19
        /*001a*/ 	.short	0x0034


	//----- nvinfo : EIATTR_KPARAM_INFO
	.align		4
        /*001c*/ 	.byte	0x04, 0x17
        /*001e*/ 	.short	(.L_15 - .L_14)
.L_14:
        /*0020*/ 	.word	0x00000000
        /*0024*/ 	.short	0x0006
        /*0026*/ 	.short	0x0030
        /*0028*/ 	.byte	0x00, 0xf0, 0x11, 0x00


	//----- nvinfo : EIATTR_KPARAM_INFO
	.align		4
.L_15:
        /*002c*/ 	.byte	0x04, 0x17
        /*002e*/ 	.short	(.L_17 - .L_16)
.L_16:
        /*0030*/ 	.word	0x00000000
        /*0034*/ 	.short	0x0005
        /*0036*/ 	.short	0x0028
        /*0038*/ 	.byte	0x00, 0xf0, 0x21, 0x00


	//----- nvinfo : EIATTR_KPARAM_INFO
	.align		4
.L_17:
        /*003c*/ 	.byte	0x04, 0x17
        /*003e*/ 	.short	(.L_19 - .L_18)
.L_18:
        /*0040*/ 	.word	0x00000000
        /*0044*/ 	.short	0x0004
        /*0046*/ 	.short	0x0020
        /*0048*/ 	.byte	0x00, 0xf0, 0x21, 0x00


	//----- nvinfo : EIATTR_KPARAM_INFO
	.align		4
.L_19:
        /*004c*/ 	.byte	0x04, 0x17
        /*004e*/ 	.short	(.L_21 - .L_20)
.L_20:
        /*0050*/ 	.word	0x00000000
        /*0054*/ 	.short	0x0003
        /*0056*/ 	.short	0x0018
        /*0058*/ 	.byte	0x00, 0xf0, 0x21, 0x00


	//----- nvinfo : EIATTR_KPARAM_INFO
	.align		4
.L_21:
        /*005c*/ 	.byte	0x04, 0x17
        /*005e*/ 	.short	(.L_23 - .L_22)
.L_22:
        /*0060*/ 	.word	0x00000000
        /*0064*/ 	.short	0x0002
        /*0066*/ 	.short	0x0010
        /*0068*/ 	.byte	0x00, 0xf0, 0x21, 0x00


	//----- nvinfo : EIATTR_KPARAM_INFO
	.align		4
.L_23:
        /*006c*/ 	.byte	0x04, 0x17
        /*006e*/ 	.short	(.L_25 - .L_24)
.L_24:
        /*0070*/ 	.word	0x00000000
        /*0074*/ 	.short	0x0001
        /*0076*/ 	.short	0x0008
        /*0078*/ 	.byte	0x00, 0xf0, 0x21, 0x00


	//----- nvinfo : EIATTR_KPARAM_INFO
	.align		4
.L_25:
        /*007c*/ 	.byte	0x04, 0x17
        /*007e*/ 	.short	(.L_27 - .L_26)
.L_26:
        /*0080*/ 	.word	0x00000000
        /*0084*/ 	.short	0x0000
        /*0086*/ 	.short	0x0000
        /*0088*/ 	.byte	0x00, 0xf0, 0x21, 0x00


	//----- nvinfo : EIATTR_MAXREG_COUNT
	.align		4
.L_27:
        /*008c*/ 	.byte	0x03, 0x1b
        /*008e*/ 	.short	0x00ff


	//----- nvinfo : EIATTR_EXIT_INSTR_OFFSETS
	.align		4
        /*0090*/ 	.byte	0x04, 0x1c
        /*0092*/ 	.short	(.L_29 - .L_28)


	//   ....[0]....
.L_28:
        /*0094*/ 	.word	0x00000380


	//----- nvinfo : EIATTR_REQNTID
	.align		4
.L_29:
        /*0098*/ 	.byte	0x04, 0x10
        /*009a*/ 	.short	(.L_31 - .L_30)
.L_30:
        /*009c*/ 	.word	0x00000100
        /*00a0*/ 	.word	0x00000001
        /*00a4*/ 	.word	0x00000001
.L_31:


//--------------------- .nv.callgraph             --------------------------
	.section	.nv.callgraph,"",@"SHT_CUDA_CALLGRAPH"
	.align	4
	.sectionentsize	8
	.align		4
        /*0000*/ 	.word	0x00000000
	.align		4
        /*0004*/ 	.word	0xffffffff
	.align		4
        /*0008*/ 	.word	0x00000000
	.align		4
        /*000c*/ 	.word	0xfffffffe
	.align		4
        /*0010*/ 	.word	0x00000000
	.align		4
        /*0014*/ 	.word	0xfffffffd
	.align		4
        /*0018*/ 	.word	0x00000000
	.align		4
        /*001c*/ 	.word	0xfffffffc


//--------------------- .nv.rel.action            --------------------------
	.section	.nv.rel.action,"",@"SHT_CUDA_RELOCINFO"
	.align	8
	.sectionentsize	8
        /*0000*/ 	.byte	0x73, 0x00, 0x00, 0x00, 0x00, 0x00, 0x00, 0x00, 0x00, 0x00, 0x00, 0x11, 0x25, 0x00, 0x05, 0x36


//--------------------- .nv.constant4             --------------------------
	.section	.nv.constant4,"a",@progbits
	.align	8
	.align		8
.nv.constant4:
        /*0000*/ 	.dword	_$_str
	.align		8
        /*0008*/ 	.dword	_$_str_$_2


//--------------------- .nv.constant0.triton_     --------------------------
	.section	.nv.constant0.triton_,"a",@progbits
	.sectionflags	@""
	.align	4
.nv.constant0.triton_:
	.zero		404


//--------------------- .text.triton_             --------------------------
	.section	.text.triton_,"ax",@progbits
	.sectioninfo	@"SHI_REGISTERS=18"
	.align	128
        .global         triton_
        .type           triton_,@function
        .size           triton_,(.L_x_1 - triton_)
        .other          triton_,@"STO_CUDA_ENTRY STV_DEFAULT"
triton_:
.text.triton_:
[----:B------:R-:W-:Y:S02]  /*0000*/  MOV R1, c[0x0][0x28] ;  /* 0x00000a0000017a02 */ /* 0x000fe40000000f00 */
[----:B------:R-:W0:Y:S01]  /*0010*/  S2R R0, SR_TID.X ;  /* 0x0000000000007919 */ /* 0x000e220000002100 */
[----:B------:R-:W-:Y:S01]  /*0020*/  MOV R11, 0x4 ;  /* 0x00000004000b7802 */ /* 0x000fe20000000f00 */
[----:B------:R-:W-:Y:S02]  /*0030*/  ULDC.64 UR4, c[0x0][0x118] ;  /* 0x0000460000047ab9 */ /* 0x000fe40000000a00 */
[----:B------:R-:W1:Y:S01]  /*0040*/  S2R R5, SR_CTAID.X ;  /* 0x0000000000057919 */ /* 0x000e620000002500 */
[----:B0-----:R-:W-:Y:S02]  /*0050*/  SHF.L.U32 R0, R0, 0x1, RZ ;  /* 0x0000000100007819 */ /* 0x001fe400000006ff */
[----:B-1----:R-:W-:Y:S02]  /*0060*/  SHF.R.S32.HI R3, RZ, 0x16, R5 ;  /* 0x00000016ff037819 */ /* 0x002fe40000011405 */
[----:B------:R-:W-:Y:S02]  /*0070*/  LOP3.LUT R0, R0, 0x1fe, RZ, 0xc0, !PT ;  /* 0x000001fe00007812 */ /* 0x000fe400078ec0ff */
[----:B------:R-:W-:-:S02]  /*0080*/  SGXT R3, R3, 0x1 ;  /* 0x000000010303781a */ /* 0x000fc40000000200 */
[----:B------:R-:W-:-:S04]  /*0090*/  LEA R0, R5, R0, 0x9 ;  /* 0x0000000005007211 */ /* 0x000fc800078e48ff */
[----:B------:R-:W-:-:S04]  /*00a0*/  LEA.HI R3, R3, R0, RZ, 0x7 ;  /* 0x0000000003037211 */ /* 0x000fc800078f38ff */
[----:B------:R-:W-:-:S04]  /*00b0*/  LOP3.LUT R3, R3, 0xffffff80, RZ, 0xc0, !PT ;  /* 0xffffff8003037812 */ /* 0x000fc800078ec0ff */
[----:B------:R-:W-:-:S05]  /*00c0*/  IADD3 R8, R0, -R3, RZ ;  /* 0x8000000300087210 */ /* 0x000fca0007ffe0ff */
[----:B------:R-:W-:-:S06]  /*00d0*/  IMAD.WIDE R12, R8, R11, c[0x0][0x170] ;  /* 0x00005c00080c7625 */ /* 0x000fcc00078e020b */
[----:B------:R-:W2:Y:S01]  /*00e0*/  LDG.E.EL.64 R12, [R12.64] ;  /* 0x000000040c0c7981 */ /* 0x000ea2000c2e1b00 */
[----:B------:R-:W-:-:S04]  /*00f0*/  IMAD.WIDE R2, R0, R11, c[0x0][0x160] ;  /* 0x0000580000027625 */ /* 0x000fc800078e020b */
[CC--:B------:R-:W-:Y:S02]  /*0100*/  IMAD.WIDE R6, R8.reuse, R11.reuse, c[0x0][0x168] ;  /* 0x00005a0008067625 */ /* 0x0c0fe400078e020b */
[----:B------:R-:W3:Y:S02]  /*0110*/  LDG.E.64 R2, [R2.64] ;  /* 0x0000000402027981 */ /* 0x000ee4000c1e1b00 */
[CC--:B------:R-:W-:Y:S02]  /*0120*/  IMAD.WIDE R4, R8.reuse, R11.reuse, c[0x0][0x178] ;  /* 0x00005e0008047625 */ /* 0x0c0fe400078e020b */
[----:B------:R-:W3:Y:S02]  /*0130*/  LDG.E.EL.64 R6, [R6.64] ;  /* 0x0000000406067981 */ /* 0x000ee4000c2e1b00 */
[----:B------:R-:W-:Y:S02]  /*0140*/  IMAD.WIDE R8, R8, R11, c[0x0][0x180] ;  /* 0x0000600008087625 */ /* 0x000fe400078e020b */
[----:B------:R-:W4:Y:S04]  /*0150*/  LDG.E.EL.64 R4, [R4.64] ;  /* 0x0000000404047981 */ /* 0x000f28000c2e1b00 */
[----:B------:R-:W4:Y:S01]  /*0160*/  LDG.E.EL.64 R8, [R8.64] ;  /* 0x0000000408087981 */ /* 0x000f22000c2e1b00 */
[----:B------:R-:W-:Y:S01]  /*0170*/  MOV R15, 0x3e800000 ;  /* 0x3e800000000f7802 */ /* 0x000fe20000000f00 */
[----:B--2---:R-:W-:Y:S01]  /*0180*/  FADD R10, R12, 9.9999997473787516356e-06 ;  /* 0x3727c5ac0c0a7421 */ /* 0x004fe20000000000 */
[----:B------:R-:W-:-:S03]  /*0190*/  FADD R13, R13, 9.9999997473787516356e-06 ;  /* 0x3727c5ac0d0d7421 */ /* 0x000fc60000000000 */
[----:B------:R-:W0:Y:S01]  /*01a0*/  MUFU.SQRT R14, R10 ;  /* 0x0000000a000e7308 */ /* 0x000e220000002000 */
[----:B---3--:R-:W-:-:S07]  /*01b0*/  FADD R2, R2, -R6 ;  /* 0x8000000602027221 */ /* 0x008fce0000000000 */
[----:B------:R1:W2:Y:S01]  /*01c0*/  MUFU.SQRT R12, R13 ;  /* 0x0000000d000c7308 */ /* 0x0002a20000002000 */
[----:B------:R-:W-:Y:S01]  /*01d0*/  FADD R3, R3, -R7 ;  /* 0x8000000703037221 */ /* 0x000fe20000000000 */
[C---:B0-----:R-:W-:Y:S02]  /*01e0*/  FSETP.GT.AND P0, PT, R14.reuse, 8.50705917302346158658e+37, PT ;  /* 0x7e8000000e00780b */ /* 0x041fe40003f04000 */
[----:B------:R-:W-:Y:S02]  /*01f0*/  FSETP.GEU.AND P2, PT, R14, 1.175494350822287508e-38, PT ;  /* 0x008000000e00780b */ /* 0x000fe40003f4e000 */
[----:B-1----:R-:W-:Y:S02]  /*0200*/  FSEL R13, R15, 1, P0 ;  /* 0x3f8000000f0d7808 */ /* 0x002fe40000000000 */
[C---:B--2---:R-:W-:Y:S02]  /*0210*/  FSETP.GT.AND P1, PT, R12.reuse, 8.50705917302346158658e+37, PT ;  /* 0x7e8000000c00780b */ /* 0x044fe40003f24000 */
[----:B------:R-:W-:-:S02]  /*0220*/  FSETP.GEU.AND P3, PT, R12, 1.175494350822287508e-38, PT ;  /* 0x008000000c00780b */ /* 0x000fc40003f6e000 */
[----:B------:R-:W-:-:S03]  /*0230*/  FSEL R15, R15, 1, P1 ;  /* 0x3f8000000f0f7808 */ /* 0x000fc60000800000 */
[----:B------:R-:W-:Y:S02]  /*0240*/  @P0 FMUL R14, R14, 0.25 ;  /* 0x3e8000000e0e0820 */ /* 0x000fe40000400000 */
[----:B------:R-:W-:Y:S02]  /*0250*/  @!P2 FMUL R13, R13, 16777216 ;  /* 0x4b8000000d0da820 */ /* 0x000fe40000400000 */
[----:B------:R-:W-:Y:S02]  /*0260*/  @!P2 FMUL R14, R14, 16777216 ;  /* 0x4b8000000e0ea820 */ /* 0x000fe40000400000 */
[----:B------:R-:W-:-:S04]  /*0270*/  @P1 FMUL R12, R12, 0.25 ;  /* 0x3e8000000c0c1820 */ /* 0x000fc80000400000 */
[----:B------:R-:W0:Y:S01]  /*0280*/  MUFU.RCP R14, R14 ;  /* 0x0000000e000e7308 */ /* 0x000e220000001000 */
[----:B------:R-:W-:Y:S01]  /*0290*/  @!P3 FMUL R15, R15, 16777216 ;  /* 0x4b8000000f0fb820 */ /* 0x000fe20000400000 */
[----:B------:R-:W-:-:S06]  /*02a0*/  @!P3 FMUL R12, R12, 16777216 ;  /* 0x4b8000000c0cb820 */ /* 0x000fcc0000400000 */
[----:B------:R-:W1:Y:S01]  /*02b0*/  MUFU.RCP R12, R12 ;  /* 0x0000000c000c7308 */ /* 0x000e620000001000 */
[----:B0-----:R-:W-:-:S04]  /*02c0*/  FMUL R13, R14, R13 ;  /* 0x0000000d0e0d7220 */ /* 0x001fc80000400000 */
[----:B------:R-:W-:Y:S01]  /*02d0*/  FMUL R13, R2, R13 ;  /* 0x0000000d020d7220 */ /* 0x000fe20000400000 */
[----:B-1----:R-:W-:-:S03]  /*02e0*/  FMUL R6, R12, R15 ;  /* 0x0000000f0c067220 */ /* 0x002fc60000400000 */
[----:B----4-:R-:W-:Y:S01]  /*02f0*/  FFMA R4, R4, R13, R8 ;  /* 0x0000000d04047223 */ /* 0x010fe20000000008 */
[----:B------:R-:W-:Y:S01]  /*0300*/  FMUL R6, R3, R6 ;  /* 0x0000000603067220 */ /* 0x000fe20000400000 */
[----:B------:R-:W-:-:S03]  /*0310*/  IMAD.WIDE R2, R0, R11, c[0x0][0x188] ;  /* 0x0000620000027625 */ /* 0x000fc600078e020b */
[----:B------:R-:W-:Y:S01]  /*0320*/  FSETP.GEU.AND P0, PT, R4, RZ, PT ;  /* 0x000000ff0400720b */ /* 0x000fe20003f0e000 */
[----:B------:R-:W-:-:S03]  /*0330*/  FFMA R5, R5, R6, R9 ;  /* 0x0000000605057223 */ /* 0x000fc60000000009 */
[----:B------:R-:W-:Y:S02]  /*0340*/  FSEL R4, R4, RZ, P0 ;  /* 0x000000ff04047208 */ /* 0x000fe40000000000 */
[----:B------:R-:W-:-:S04]  /*0350*/  FSETP.GEU.AND P1, PT, R5, RZ, PT ;  /* 0x000000ff0500720b */ /* 0x000fc80003f2e000 */
[----:B------:R-:W-:-:S05]  /*0360*/  FSEL R5, R5, RZ, P1 ;  /* 0x000000ff05057208 */ /* 0x000fca0000800000 */
[----:B------:R-:W-:Y:S01]  /*0370*/  STG.E.64 [R2.64], R4 ;  /* 0x0000000402007986 */ /* 0x000fe2000c101b04 */
[----:B------:R-:W-:Y:S05]  /*0380*/  EXIT ;  /* 0x000000000000794d */ /* 0x000fea0003800000 */
.L_x_0:
[----:B------:R-:W-:-:S00]  /*0390*/  BRA `(.L_x_0) ;  /* 0xfffffff000007947 */ /* 0x000fc0000383ffff */
[----:B------:R-:W-:-:S00]  /*03a0*/  NOP ;  /* 0x0000000000007918 */ /* 0x000fc00000000000 */
        /* <DEDUP_REMOVED lines=13> */
.L_x_1:


//--------------------- .nv.global.init           --------------------------
	.section	.nv.global.init,"aw",@progbits
.nv.global.init:
	.type		_$_str,@object
	.size		_$_str,(_$_str_$_2 - _$_str)
_$_str:
        /*0000*/ 	.byte	0x5f, 0x5f, 0x43, 0x55, 0x44, 0x41, 0x5f, 0x46, 0x54, 0x5a, 0x00
	.type		_$_str_$_2,@object
	.size		_$_str_$_2,(.L_1 - _$_str_$_2)
_$_str_$_2:
        /*000b*/ 	.byte	0x5f, 0x5f, 0x43, 0x55, 0x44, 0x41, 0x5f, 0x50, 0x52, 0x45, 0x43, 0x5f, 0x53, 0x51, 0x52, 0x54
        /*001b*/ 	.byte	0x00
.L_1:
